//
// Generated by NVIDIA NVVM Compiler
//
// Compiler Build ID: CL-36424714
// Cuda compilation tools, release 13.0, V13.0.88
// Based on NVVM 20.0.0
//

.version 9.0
.target sm_100
.address_size 64

	// .globl	_Z12helloFromGPUv
.extern .func  (.param .b32 func_retval0) vprintf
(
	.param .b64 vprintf_param_0,
	.param .b64 vprintf_param_1
)
;
.global .align 1 .b8 $str[26] = {72, 101, 108, 108, 111, 32, 102, 114, 111, 109, 32, 71, 80, 85, 32, 84, 104, 114, 101, 97, 100, 32, 37, 100, 10};

.visible .entry _Z12helloFromGPUv()
{
	.local .align 8 .b8 	__local_depot0[8];
	.reg .b64 	%SP;
	.reg .b64 	%SPL;
	.reg .b32 	%r<4>;
	.reg .b64 	%rd<5>;

	mov.u64 	%SPL, __local_depot0;
	cvta.local.u64 	%SP, %SPL;
	add.u64 	%rd1, %SP, 0;
	add.u64 	%rd2, %SPL, 0;
	mov.u32 	%r1, %tid.x;
	st.local.u32 	[%rd2], %r1;
	mov.u64 	%rd3, $str;
	cvta.global.u64 	%rd4, %rd3;
	{ // callseq 0, 0
	.param .b64 param0;
	st.param.b64 	[param0], %rd4;
	.param .b64 param1;
	st.param.b64 	[param1], %rd1;
	.param .b32 retval0;
	call.uni (retval0), 
	vprintf, 
	(
	param0, 
	param1
	);
	ld.param.b32 	%r2, [retval0];
	} // callseq 0
	ret;

}


// ===== COMPILED SASS (sm_100) =====

	.target	sm_100

	.elftype	@"ET_EXEC"


//--------------------- .note.nv.tkinfo           --------------------------
	.section	.note.nv.tkinfo,"",@"SHT_NOTE"
	.sectionflags	@"SHF_NOTE_NV_TKINFO"
	.tkinfo
        /*0018*/ 	.word	0x00000002
        /*0030*/ 	.string	""
        /*0030*/ 	.string	"ptxas"
        /*0030*/ 	.string	"Cuda compilation tools, release 13.0, V13.0.88"
        /*0030*/ 	.string	"Build cuda_13.0.r13.0/compiler.36424714_0"
        /*0030*/ 	.string	"-arch sm_100 -m 64 "



//--------------------- .note.nv.cuinfo           --------------------------
	.section	.note.nv.cuinfo,"",@"SHT_NOTE"
	.sectionflags	@"SHF_NOTE_NV_CUINFO"
        /*0018*/ 	.short	0x0002
        /*001a*/ 	.short	0x0064
        /*001c*/ 	.short	0x0082
	.zero		2


//--------------------- .nv.info                  --------------------------
	.section	.nv.info,"",@"SHT_CUDA_INFO"
	.align	4


	//----- nvinfo : EIATTR_REGCOUNT
	.align		4
        /*0000*/ 	.byte	0x04, 0x2f
        /*0002*/ 	.short	(.L_2 - .L_1)
	.align		4
.L_1:
        /*0004*/ 	.word	index@(_Z12helloFromGPUv)
        /*0008*/ 	.word	0x00000018


	//----- nvinfo : EIATTR_FRAME_SIZE
	.align		4
.L_2:
        /*000c*/ 	.byte	0x04, 0x11
        /*000e*/ 	.short	(.L_4 - .L_3)
	.align		4
.L_3:
        /*0010*/ 	.word	index@(_Z12helloFromGPUv)
        /*0014*/ 	.word	0x00000008


	//----- nvinfo : EIATTR_MIN_STACK_SIZE
	.align		4
.L_4:
        /*0018*/ 	.byte	0x04, 0x12
        /*001a*/ 	.short	(.L_6 - .L_5)
	.align		4
.L_5:
        /*001c*/ 	.word	index@(_Z12helloFromGPUv)
        /*0020*/ 	.word	0x00000008
.L_6:


//--------------------- .nv.compat                --------------------------
	.section	.nv.compat,"",@"SHT_CUDA_COMPAT_INFO"
	.align	4
        /*0000*/ 	.byte	0x02, 0x09, 0x00, 0x00, 0x02, 0x02, 0x01, 0x00, 0x02, 0x05, 0x05, 0x00, 0x03, 0x07, 0x01, 0x01
        /*0010*/ 	.byte	0x02, 0x03, 0x00, 0x00, 0x02, 0x06, 0x01, 0x00, 0x04, 0x0b, 0x08, 0x00, 0x09, 0x00, 0x00, 0x00
        /*0020*/ 	.byte	0x00, 0x00, 0x00, 0x00


//--------------------- .nv.info._Z12helloFromGPUv --------------------------
	.section	.nv.info._Z12helloFromGPUv,"",@"SHT_CUDA_INFO"
	.sectionflags	@""
	.align	4


	//----- nvinfo : EIATTR_CUDA_API_VERSION
	.align		4
        /*0000*/ 	.byte	0x04, 0x37
        /*0002*/ 	.short	(.L_8 - .L_7)
.L_7:
        /*0004*/ 	.word	0x00000082


	//----- nvinfo : EIATTR_SPARSE_MMA_MASK
	.align		4
.L_8:
        /*0008*/ 	.byte	0x03, 0x50
        /*000a*/ 	.short	0x0000


	//----- nvinfo : EIATTR_MAXREG_COUNT
	.align		4
        /*000c*/ 	.byte	0x03, 0x1b
        /*000e*/ 	.short	0x00ff


	//----- nvinfo : EIATTR_EXTERNS
	.align		4
        /*0010*/ 	.byte	0x04, 0x0f
        /*0012*/ 	.short	(.L_10 - .L_9)


	//   ....[0]....
	.align		4
.L_9:
        /*0014*/ 	.word	index@(vprintf)


	//----- nvinfo : EIATTR_MERCURY_ISA_VERSION
	.align		4
.L_10:
        /*0018*/ 	.byte	0x03, 0x5f
        /*001a*/ 	.short	0x0101


	//----- nvinfo : EIATTR_VRC_CTA_INIT_COUNT
	.align		4
        /*001c*/ 	.byte	0x02, 0x4a
	.zero		1
	.zero		1


	//----- nvinfo : EIATTR_SYSCALL_OFFSETS
	.align		4
        /*0020*/ 	.byte	0x04, 0x46
        /*0022*/ 	.short	(.L_12 - .L_11)


	//   ....[0]....
.L_11:
        /*0024*/ 	.word	0x000000e0


	//----- nvinfo : EIATTR_EXIT_INSTR_OFFSETS
	.align		4
.L_12:
        /*0028*/ 	.byte	0x04, 0x1c
        /*002a*/ 	.short	(.L_14 - .L_13)


	//   ....[0]....
.L_13:
        /*002c*/ 	.word	0x000000f0


	//----- nvinfo : EIATTR_SW_WAR
	.align		4
.L_14:
        /*0030*/ 	.byte	0x04, 0x36
        /*0032*/ 	.short	(.L_16 - .L_15)
.L_15:
        /*0034*/ 	.word	0x00000008
.L_16:


//--------------------- .nv.callgraph             --------------------------
	.section	.nv.callgraph,"",@"SHT_CUDA_CALLGRAPH"
	.align	4
	.sectionentsize	8
	.align		4
        /*0000*/ 	.word	0x00000000
	.align		4
        /*0004*/ 	.word	0xffffffff
	.align		4
        /*0008*/ 	.word	index@(_Z12helloFromGPUv)
	.align		4
        /*000c*/ 	.word	index@(vprintf)
	.align		4
        /*0010*/ 	.word	0x00000000
	.align		4
        /*0014*/ 	.word	0xfffffffe
	.align		4
        /*0018*/ 	.word	0x00000000
	.align		4
        /*001c*/ 	.word	0xfffffffd
	.align		4
        /*0020*/ 	.word	0x00000000
	.align		4
        /*0024*/ 	.word	0xfffffffc


//--------------------- .nv.constant4             --------------------------
	.section	.nv.constant4,"a",@progbits
	.align	8
	.align		8
.nv.constant4:
        /*0000*/ 	.dword	vprintf
	.align		8
        /*0008*/ 	.dword	$str


//--------------------- .text._Z12helloFromGPUv   --------------------------
	.section	.text._Z12helloFromGPUv,"ax",@progbits
	.align	128
        .global         _Z12helloFromGPUv
        .type           _Z12helloFromGPUv,@function
        .size           _Z12helloFromGPUv,(.L_x_2 - _Z12helloFromGPUv)
        .other          _Z12helloFromGPUv,@"STO_CUDA_ENTRY STV_DEFAULT"
_Z12helloFromGPUv:
.text._Z12helloFromGPUv:
[----:B------:R-:W0:Y:S01]  /*0000*/  LDC R1, c[0x0][0x37c] ;  /* 0x0000df00ff017b82 */ /* 0x000e220000000800 */
[----:B------:R-:W1:Y:S01]  /*0010*/  S2R R8, SR_TID.X ;  /* 0x0000000000087919 */ /* 0x000e620000002100 */
[----:B0-----:R-:W-:Y:S01]  /*0020*/  VIADD R1, R1, 0xfffffff8 ;  /* 0xfffffff801017836 */ /* 0x001fe20000000000 */
[----:B------:R-:W-:Y:S01]  /*0030*/  MOV R0, 0x0 ;  /* 0x0000000000007802 */ /* 0x000fe20000000f00 */
[----:B------:R-:W0:Y:S04]  /*0040*/  LDCU UR4, c[0x0][0x2f8] ;  /* 0x00005f00ff0477ac */ /* 0x000e280008000800 */
[----:B------:R2:W3:Y:S01]  /*0050*/  LDC.64 R2, c[0x4][R0] ;  /* 0x0100000000027b82 */ /* 0x0004e20000000a00 */
[----:B------:R-:W4:Y:S01]  /*0060*/  LDCU.64 UR6, c[0x4][0x8] ;  /* 0x01000100ff0677ac */ /* 0x000f220008000a00 */
[----:B------:R-:W5:Y:S01]  /*0070*/  LDCU UR5, c[0x0][0x2fc] ;  /* 0x00005f80ff0577ac */ /* 0x000f620008000800 */
[----:B0-----:R-:W-:Y:S01]  /*0080*/  IADD3 R6, P0, PT, R1, UR4, RZ ;  /* 0x0000000401067c10 */ /* 0x001fe2000ff1e0ff */
[----:B----4-:R-:W-:Y:S01]  /*0090*/  IMAD.U32 R4, RZ, RZ, UR6 ;  /* 0x00000006ff047e24 */ /* 0x010fe2000f8e00ff */
[----:B------:R-:W-:-:S03]  /*00a0*/  MOV R5, UR7 ;  /* 0x0000000700057c02 */ /* 0x000fc60008000f00 */
[----:B-----5:R-:W-:Y:S01]  /*00b0*/  IMAD.X R7, RZ, RZ, UR5, P0 ;  /* 0x00000005ff077e24 */ /* 0x020fe200080e06ff */
[----:B-1----:R2:W-:Y:S07]  /*00c0*/  STL [R1], R8 ;  /* 0x0000000801007387 */ /* 0x0025ee0000100800 */
[----:B------:R-:W-:-:S07]  /*00d0*/  LEPC R20, `(.L_x_0) ;  /* 0x000000001014794e */ /* 0x000fce0000000000 */
[----:B--23--:R-:W-:Y:S05]  /*00e0*/  CALL.ABS.NOINC R2 ;  /* 0x0000000002007343 */ /* 0x00cfea0003c00000 */
.L_x_0:
[----:B------:R-:W-:Y:S05]  /*00f0*/  EXIT ;  /* 0x000000000000794d */ /* 0x000fea0003800000 */
.L_x_1:
[----:B------:R-:W-:-:S00]  /*0100*/  BRA `(.L_x_1) ;  /* 0xfffffffc00fc7947 */ /* 0x000fc0000383ffff */
[----:B------:R-:W-:-:S00]  /*0110*/  NOP ;  /* 0x0000000000007918 */ /* 0x000fc00000000000 */
        /* <DEDUP_REMOVED lines=14> */
.L_x_2:


//--------------------- .nv.global.init           --------------------------
	.section	.nv.global.init,"aw",@progbits
.nv.global.init:
	.type		$str,@object
	.size		$str,(.L_0 - $str)
$str:
        /*0000*/ 	.byte	0x48, 0x65, 0x6c, 0x6c, 0x6f, 0x20, 0x66, 0x72, 0x6f, 0x6d, 0x20, 0x47, 0x50, 0x55, 0x20, 0x54
        /*0010*/ 	.byte	0x68, 0x72, 0x65, 0x61, 0x64, 0x20, 0x25, 0x64, 0x0a, 0x00
.L_0:


//--------------------- .nv.shared.reserved.0     --------------------------
	.section	.nv.shared.reserved.0,"aw",@nobits
	.weak		__nv_reservedSMEM_offset_0_alias
	.size		__nv_reservedSMEM_offset_0_alias, 0, 64
	.other		__nv_reservedSMEM_offset_0_alias,@"STO_CUDA_RESERVED_SHARED STV_DEFAULT"
__nv_reservedSMEM_offset_0_alias:
	.zero		0
	.zero		64


//--------------------- .nv.constant0._Z12helloFromGPUv --------------------------
	.section	.nv.constant0._Z12helloFromGPUv,"a",@progbits
	.sectionflags	@""
	.align	4
.nv.constant0._Z12helloFromGPUv:
	.zero		896


//--------------------- SYMBOLS --------------------------

	.type		.nv.reservedSmem.offset0,@object
	.size		.nv.reservedSmem.offset0,0x4
	.type		vprintf,@function
